//
// Generated by NVIDIA NVVM Compiler
//
// Compiler Build ID: CL-36424714
// Cuda compilation tools, release 13.0, V13.0.88
// Based on NVVM 20.0.0
//

.version 9.0
.target sm_100
.address_size 64

	// .globl	_Z4testv
.extern .func  (.param .b32 func_retval0) vprintf
(
	.param .b64 vprintf_param_0,
	.param .b64 vprintf_param_1
)
;
.global .align 1 .b8 $str[15] = {99, 117, 100, 97, 95, 97, 114, 99, 104, 58, 32, 37, 100, 10};

.visible .entry _Z4testv()
{
	.local .align 8 .b8 	__local_depot0[8];
	.reg .b64 	%SP;
	.reg .b64 	%SPL;
	.reg .b32 	%r<4>;
	.reg .b64 	%rd<5>;

	mov.u64 	%SPL, __local_depot0;
	cvta.local.u64 	%SP, %SPL;
	add.u64 	%rd1, %SP, 0;
	add.u64 	%rd2, %SPL, 0;
	mov.b32 	%r1, 1000;
	st.local.u32 	[%rd2], %r1;
	mov.u64 	%rd3, $str;
	cvta.global.u64 	%rd4, %rd3;
	{ // callseq 0, 0
	.param .b64 param0;
	st.param.b64 	[param0], %rd4;
	.param .b64 param1;
	st.param.b64 	[param1], %rd1;
	.param .b32 retval0;
	call.uni (retval0), 
	vprintf, 
	(
	param0, 
	param1
	);
	ld.param.b32 	%r2, [retval0];
	} // callseq 0
	ret;

}


// ===== COMPILED SASS (sm_100) =====

	.target	sm_100

	.elftype	@"ET_EXEC"


//--------------------- .note.nv.tkinfo           --------------------------
	.section	.note.nv.tkinfo,"",@"SHT_NOTE"
	.sectionflags	@"SHF_NOTE_NV_TKINFO"
	.tkinfo
        /*0018*/ 	.word	0x00000002
        /*0030*/ 	.string	""
        /*0030*/ 	.string	"ptxas"
        /*0030*/ 	.string	"Cuda compilation tools, release 13.0, V13.0.88"
        /*0030*/ 	.string	"Build cuda_13.0.r13.0/compiler.36424714_0"
        /*0030*/ 	.string	"-arch sm_100 -m 64 "



//--------------------- .note.nv.cuinfo           --------------------------
	.section	.note.nv.cuinfo,"",@"SHT_NOTE"
	.sectionflags	@"SHF_NOTE_NV_CUINFO"
        /*0018*/ 	.short	0x0002
        /*001a*/ 	.short	0x0064
        /*001c*/ 	.short	0x0082
	.zero		2


//--------------------- .nv.info                  --------------------------
	.section	.nv.info,"",@"SHT_CUDA_INFO"
	.align	4


	//----- nvinfo : EIATTR_REGCOUNT
	.align		4
        /*0000*/ 	.byte	0x04, 0x2f
        /*0002*/ 	.short	(.L_2 - .L_1)
	.align		4
.L_1:
        /*0004*/ 	.word	index@(_Z4testv)
        /*0008*/ 	.word	0x00000018


	//----- nvinfo : EIATTR_FRAME_SIZE
	.align		4
.L_2:
        /*000c*/ 	.byte	0x04, 0x11
        /*000e*/ 	.short	(.L_4 - .L_3)
	.align		4
.L_3:
        /*0010*/ 	.word	index@(_Z4testv)
        /*0014*/ 	.word	0x00000008


	//----- nvinfo : EIATTR_MIN_STACK_SIZE
	.align		4
.L_4:
        /*0018*/ 	.byte	0x04, 0x12
        /*001a*/ 	.short	(.L_6 - .L_5)
	.align		4
.L_5:
        /*001c*/ 	.word	index@(_Z4testv)
        /*0020*/ 	.word	0x00000008
.L_6:


//--------------------- .nv.compat                --------------------------
	.section	.nv.compat,"",@"SHT_CUDA_COMPAT_INFO"
	.align	4
        /*0000*/ 	.byte	0x02, 0x09, 0x00, 0x00, 0x02, 0x02, 0x01, 0x00, 0x02, 0x05, 0x05, 0x00, 0x03, 0x07, 0x01, 0x01
        /*0010*/ 	.byte	0x02, 0x03, 0x00, 0x00, 0x02, 0x06, 0x01, 0x00, 0x04, 0x0b, 0x08, 0x00, 0x09, 0x00, 0x00, 0x00
        /*0020*/ 	.byte	0x00, 0x00, 0x00, 0x00


//--------------------- .nv.info._Z4testv         --------------------------
	.section	.nv.info._Z4testv,"",@"SHT_CUDA_INFO"
	.sectionflags	@""
	.align	4


	//----- nvinfo : EIATTR_CUDA_API_VERSION
	.align		4
        /*0000*/ 	.byte	0x04, 0x37
        /*0002*/ 	.short	(.L_8 - .L_7)
.L_7:
        /*0004*/ 	.word	0x00000082


	//----- nvinfo : EIATTR_SPARSE_MMA_MASK
	.align		4
.L_8:
        /*0008*/ 	.byte	0x03, 0x50
        /*000a*/ 	.short	0x0000


	//----- nvinfo : EIATTR_MAXREG_COUNT
	.align		4
        /*000c*/ 	.byte	0x03, 0x1b
        /*000e*/ 	.short	0x00ff


	//----- nvinfo : EIATTR_EXTERNS
	.align		4
        /*0010*/ 	.byte	0x04, 0x0f
        /*0012*/ 	.short	(.L_10 - .L_9)


	//   ....[0]....
	.align		4
.L_9:
        /*0014*/ 	.word	index@(vprintf)


	//----- nvinfo : EIATTR_MERCURY_ISA_VERSION
	.align		4
.L_10:
        /*0018*/ 	.byte	0x03, 0x5f
        /*001a*/ 	.short	0x0101


	//----- nvinfo : EIATTR_VRC_CTA_INIT_COUNT
	.align		4
        /*001c*/ 	.byte	0x02, 0x4a
	.zero		1
	.zero		1


	//----- nvinfo : EIATTR_SYSCALL_OFFSETS
	.align		4
        /*0020*/ 	.byte	0x04, 0x46
        /*0022*/ 	.short	(.L_12 - .L_11)


	//   ....[0]....
.L_11:
        /*0024*/ 	.word	0x000000e0


	//----- nvinfo : EIATTR_EXIT_INSTR_OFFSETS
	.align		4
.L_12:
        /*0028*/ 	.byte	0x04, 0x1c
        /*002a*/ 	.short	(.L_14 - .L_13)


	//   ....[0]....
.L_13:
        /*002c*/ 	.word	0x000000f0


	//----- nvinfo : EIATTR_SW_WAR
	.align		4
.L_14:
        /*0030*/ 	.byte	0x04, 0x36
        /*0032*/ 	.short	(.L_16 - .L_15)
.L_15:
        /*0034*/ 	.word	0x00000008
.L_16:


//--------------------- .nv.callgraph             --------------------------
	.section	.nv.callgraph,"",@"SHT_CUDA_CALLGRAPH"
	.align	4
	.sectionentsize	8
	.align		4
        /*0000*/ 	.word	0x00000000
	.align		4
        /*0004*/ 	.word	0xffffffff
	.align		4
        /*0008*/ 	.word	index@(_Z4testv)
	.align		4
        /*000c*/ 	.word	index@(vprintf)
	.align		4
        /*0010*/ 	.word	0x00000000
	.align		4
        /*0014*/ 	.word	0xfffffffe
	.align		4
        /*0018*/ 	.word	0x00000000
	.align		4
        /*001c*/ 	.word	0xfffffffd
	.align		4
        /*0020*/ 	.word	0x00000000
	.align		4
        /*0024*/ 	.word	0xfffffffc


//--------------------- .nv.constant4             --------------------------
	.section	.nv.constant4,"a",@progbits
	.align	8
	.align		8
.nv.constant4:
        /*0000*/ 	.dword	vprintf
	.align		8
        /*0008*/ 	.dword	$str


//--------------------- .text._Z4testv            --------------------------
	.section	.text._Z4testv,"ax",@progbits
	.align	128
        .global         _Z4testv
        .type           _Z4testv,@function
        .size           _Z4testv,(.L_x_2 - _Z4testv)
        .other          _Z4testv,@"STO_CUDA_ENTRY STV_DEFAULT"
_Z4testv:
.text._Z4testv:
[----:B------:R-:W0:Y:S02]  /*0000*/  LDC R1, c[0x0][0x37c] ;  /* 0x0000df00ff017b82 */ /* 0x000e240000000800 */
[----:B0-----:R-:W-:Y:S01]  /*0010*/  VIADD R1, R1, 0xfffffff8 ;  /* 0xfffffff801017836 */ /* 0x001fe20000000000 */
[----:B------:R-:W-:Y:S01]  /*0020*/  MOV R0, 0x0 ;  /* 0x0000000000007802 */ /* 0x000fe20000000f00 */
[----:B------:R-:W-:Y:S01]  /*0030*/  IMAD.MOV.U32 R8, RZ, RZ, 0x3e8 ;  /* 0x000003e8ff087424 */ /* 0x000fe200078e00ff */
[----:B------:R-:W0:Y:S03]  /*0040*/  LDCU UR4, c[0x0][0x2f8] ;  /* 0x00005f00ff0477ac */ /* 0x000e260008000800 */
[----:B------:R1:W2:Y:S01]  /*0050*/  LDC.64 R2, c[0x4][R0] ;  /* 0x0100000000027b82 */ /* 0x0002a20000000a00 */
[----:B------:R1:W-:Y:S01]  /*0060*/  STL [R1], R8 ;  /* 0x0000000801007387 */ /* 0x0003e20000100800 */
[----:B------:R-:W3:Y:S01]  /*0070*/  LDCU.64 UR6, c[0x4][0x8] ;  /* 0x01000100ff0677ac */ /* 0x000ee20008000a00 */
[----:B------:R-:W4:Y:S01]  /*0080*/  LDCU UR5, c[0x0][0x2fc] ;  /* 0x00005f80ff0577ac */ /* 0x000f220008000800 */
[----:B0-----:R-:W-:-:S02]  /*0090*/  IADD3 R6, P0, PT, R1, UR4, RZ ;  /* 0x0000000401067c10 */ /* 0x001fc4000ff1e0ff */
[----:B---3--:R-:W-:Y:S01]  /*00a0*/  MOV R4, UR6 ;  /* 0x0000000600047c02 */ /* 0x008fe20008000f00 */
[----:B------:R-:W-:Y:S01]  /*00b0*/  IMAD.U32 R5, RZ, RZ, UR7 ;  /* 0x00000007ff057e24 */ /* 0x000fe2000f8e00ff */
[----:B-1--4-:R-:W-:-:S09]  /*00c0*/  IADD3.X R7, PT, PT, RZ, UR5, RZ, P0, !PT ;  /* 0x00000005ff077c10 */ /* 0x012fd200087fe4ff */
[----:B------:R-:W-:-:S07]  /*00d0*/  LEPC R20, `(.L_x_0) ;  /* 0x000000001014794e */ /* 0x000fce0000000000 */
[----:B--2---:R-:W-:Y:S05]  /*00e0*/  CALL.ABS.NOINC R2 ;  /* 0x0000000002007343 */ /* 0x004fea0003c00000 */
.L_x_0:
[----:B------:R-:W-:Y:S05]  /*00f0*/  EXIT ;  /* 0x000000000000794d */ /* 0x000fea0003800000 */
.L_x_1:
[----:B------:R-:W-:-:S00]  /*0100*/  BRA `(.L_x_1) ;  /* 0xfffffffc00fc7947 */ /* 0x000fc0000383ffff */
[----:B------:R-:W-:-:S00]  /*0110*/  NOP ;  /* 0x0000000000007918 */ /* 0x000fc00000000000 */
        /* <DEDUP_REMOVED lines=14> */
.L_x_2:


//--------------------- .nv.global.init           --------------------------
	.section	.nv.global.init,"aw",@progbits
.nv.global.init:
	.type		$str,@object
	.size		$str,(.L_0 - $str)
$str:
        /*0000*/ 	.byte	0x63, 0x75, 0x64, 0x61, 0x5f, 0x61, 0x72, 0x63, 0x68, 0x3a, 0x20, 0x25, 0x64, 0x0a, 0x00
.L_0:


//--------------------- .nv.shared.reserved.0     --------------------------
	.section	.nv.shared.reserved.0,"aw",@nobits
	.weak		__nv_reservedSMEM_offset_0_alias
	.size		__nv_reservedSMEM_offset_0_alias, 0, 64
	.other		__nv_reservedSMEM_offset_0_alias,@"STO_CUDA_RESERVED_SHARED STV_DEFAULT"
__nv_reservedSMEM_offset_0_alias:
	.zero		0
	.zero		64


//--------------------- .nv.constant0._Z4testv    --------------------------
	.section	.nv.constant0._Z4testv,"a",@progbits
	.sectionflags	@""
	.align	4
.nv.constant0._Z4testv:
	.zero		896


//--------------------- SYMBOLS --------------------------

	.type		.nv.reservedSmem.offset0,@object
	.size		.nv.reservedSmem.offset0,0x4
	.type		vprintf,@function
